	.headerflags	@"EF_CUDA_TEXMODE_UNIFIED EF_CUDA_64BIT_ADDRESS EF_CUDA_ACCELERATORS EF_CUDA_SM90 EF_CUDA_VIRTUAL_SM(EF_CUDA_SM90)"
	.elftype	@"ET_EXEC"


//--------------------- .nv.info                  --------------------------
	.section	.nv.info,"",@"SHT_CUDA_INFO"
	.align	4


	//----- nvinfo : EIATTR_REGCOUNT
	.align		4
        /*0000*/ 	.byte	0x04, 0x2f
        /*0002*/ 	.short	(.L_1 - .L_0)
	.align		4
.L_0:
        /*0004*/ 	.word	index@(triton_poi_fused_convolution_7)
        /*0008*/ 	.word	0x0000000c


	//----- nvinfo : EIATTR_MIN_STACK_SIZE
	.align		4
.L_1:
        /*000c*/ 	.byte	0x04, 0x12
        /*000e*/ 	.short	(.L_3 - .L_2)
	.align		4
.L_2:
        /*0010*/ 	.word	index@(triton_poi_fused_convolution_7)
        /*0014*/ 	.word	0x00000000


	//----- nvinfo : EIATTR_FRAME_SIZE
	.align		4
.L_3:
        /*0018*/ 	.byte	0x04, 0x11
        /*001a*/ 	.short	(.L_5 - .L_4)
	.align		4
.L_4:
        /*001c*/ 	.word	index@(triton_poi_fused_convolution_7)
        /*0020*/ 	.word	0x00000000


	//----- nvinfo : EIATTR_MIN_STACK_SIZE
	.align		4
.L_5:
        /*0024*/ 	.byte	0x04, 0x12
        /*0026*/ 	.short	(.L_7 - .L_6)
	.align		4
.L_6:
        /*0028*/ 	.word	index@(triton_poi_fused_convolution_7)
        /*002c*/ 	.word	0x00000000
.L_7:


//--------------------- .nv.info.triton_poi_fused_convolution_7 --------------------------
	.section	.nv.info.triton_poi_fused_convolution_7,"",@"SHT_CUDA_INFO"
	.sectionflags	@""
	.align	4


	//----- nvinfo : EIATTR_CUDA_API_VERSION
	.align		4
        /*0000*/ 	.byte	0x04, 0x37
        /*0002*/ 	.short	(.L_9 - .L_8)
.L_8:
        /*0004*/ 	.word	0x0000007c


	//----- nvinfo : EIATTR_KPARAM_INFO
	.align		4
.L_9:
        /*0008*/ 	.byte	0x04, 0x17
        /*000a*/ 	.short	(.L_11 - .L_10)
.L_10:
        /*000c*/ 	.word	0x00000000
        /*0010*/ 	.short	0x0002
        /*0012*/ 	.short	0x0010
        /*0014*/ 	.byte	0x00, 0xf0, 0x11, 0x00


	//----- nvinfo : EIATTR_KPARAM_INFO
	.align		4
.L_11:
        /*0018*/ 	.byte	0x04, 0x17
        /*001a*/ 	.short	(.L_13 - .L_12)
.L_12:
        /*001c*/ 	.word	0x00000000
        /*0020*/ 	.short	0x0001
        /*0022*/ 	.short	0x0008
        /*0024*/ 	.byte	0x00, 0xf4, 0x21, 0x00


	//----- nvinfo : EIATTR_KPARAM_INFO
	.align		4
.L_13:
        /*0028*/ 	.byte	0x04, 0x17
        /*002a*/ 	.short	(.L_15 - .L_14)
.L_14:
        /*002c*/ 	.word	0x00000000
        /*0030*/ 	.short	0x0000
        /*0032*/ 	.short	0x0000
        /*0034*/ 	.byte	0x00, 0xf4, 0x21, 0x00


	//----- nvinfo : EIATTR_SPARSE_MMA_MASK
	.align		4
.L_15:
        /*0038*/ 	.byte	0x03, 0x50
        /*003a*/ 	.short	0x0000


	//----- nvinfo : EIATTR_MAXREG_COUNT
	.align		4
        /*003c*/ 	.byte	0x03, 0x1b
        /*003e*/ 	.short	0x00ff


	//----- nvinfo : EIATTR_EXIT_INSTR_OFFSETS
	.align		4
        /*0040*/ 	.byte	0x04, 0x1c
        /*0042*/ 	.short	(.L_17 - .L_16)


	//   ....[0]....
.L_16:
        /*0044*/ 	.word	0x000001f0


	//----- nvinfo : EIATTR_REQNTID
	.align		4
.L_17:
        /*0048*/ 	.byte	0x04, 0x10
        /*004a*/ 	.short	(.L_19 - .L_18)
.L_18:
        /*004c*/ 	.word	0x00000100
        /*0050*/ 	.word	0x00000001
        /*0054*/ 	.word	0x00000001


	//----- nvinfo : EIATTR_CBANK_PARAM_SIZE
	.align		4
.L_19:
        /*0058*/ 	.byte	0x03, 0x19
        /*005a*/ 	.short	0x0014


	//----- nvinfo : EIATTR_PARAM_CBANK
	.align		4
        /*005c*/ 	.byte	0x04, 0x0a
        /*005e*/ 	.short	(.L_21 - .L_20)
	.align		4
.L_20:
        /*0060*/ 	.word	index@(.nv.constant0.triton_poi_fused_convolution_7)
        /*0064*/ 	.short	0x0210
        /*0066*/ 	.short	0x0014


	//----- nvinfo : EIATTR_SW_WAR
	.align		4
.L_21:
        /*0068*/ 	.byte	0x04, 0x36
        /*006a*/ 	.short	(.L_23 - .L_22)
.L_22:
        /*006c*/ 	.word	0x00000008
.L_23:


//--------------------- .nv.callgraph             --------------------------
	.section	.nv.callgraph,"",@"SHT_CUDA_CALLGRAPH"
	.align	4
	.sectionentsize	8
	.align		4
        /*0000*/ 	.word	0x00000000
	.align		4
        /*0004*/ 	.word	0xffffffff
	.align		4
        /*0008*/ 	.word	0x00000000
	.align		4
        /*000c*/ 	.word	0xfffffffe
	.align		4
        /*0010*/ 	.word	0x00000000
	.align		4
        /*0014*/ 	.word	0xfffffffd
	.align		4
        /*0018*/ 	.word	0x00000000
	.align		4
        /*001c*/ 	.word	0xfffffffc


//--------------------- .text.triton_poi_fused_convolution_7 --------------------------
	.section	.text.triton_poi_fused_convolution_7,"ax",@progbits
	.align	128
        .global         triton_poi_fused_convolution_7
        .type           triton_poi_fused_convolution_7,@function
        .size           triton_poi_fused_convolution_7,(.L_x_1 - triton_poi_fused_convolution_7)
        .other          triton_poi_fused_convolution_7,@"STO_CUDA_ENTRY STV_DEFAULT"
triton_poi_fused_convolution_7:
.text.triton_poi_fused_convolution_7:
[----:B------:R-:W-:Y:S01]  /*0000*/  LDC R1, c[0x0][0x28] ;  /* 0x00000a00ff017b82 */ /* 0x000fe20000000800 */
[----:B------:R-:W1:Y:S07]  /*0010*/  S2R R0, SR_TID.X ;  /* 0x0000000000007919 */ /* 0x000e6e0000002100 */
[----:B------:R-:W2:Y:S01]  /*0020*/  LDC.64 R4, c[0x0][0x218] ;  /* 0x00008600ff047b82 */ /* 0x000ea20000000a00 */
[----:B------:R-:W-:Y:S01]  /*0030*/  ULDC.64 UR4, c[0x0][0x208] ;  /* 0x0000820000047ab9 */ /* 0x000fe20000000a00 */
[----:B------:R-:W3:Y:S01]  /*0040*/  S2R R7, SR_CTAID.X ;  /* 0x0000000000077919 */ /* 0x000ee20000002500 */
[----:B-1----:R-:W-:Y:S01]  /*0050*/  IMAD.SHL.U32 R0, R0, 0x2, RZ ;  /* 0x0000000200007824 */ /* 0x002fe200078e00ff */
[----:B---3--:R-:W-:-:S04]  /*0060*/  SHF.R.S32.HI R2, RZ, 0x16, R7 ;  /* 0x00000016ff027819 */ /* 0x008fc80000011407 */
[----:B------:R-:W-:Y:S02]  /*0070*/  LOP3.LUT R0, R0, 0x1fe, RZ, 0xc0, !PT ;  /* 0x000001fe00007812 */ /* 0x000fe400078ec0ff */
[----:B------:R-:W-:-:S03]  /*0080*/  SGXT R2, R2, 0x1 ;  /* 0x000000010202781a */ /* 0x000fc60000000200 */
[----:B------:R-:W-:-:S05]  /*0090*/  IMAD R7, R7, 0x200, R0 ;  /* 0x0000020007077824 */ /* 0x000fca00078e0200 */
[----:B------:R-:W-:-:S04]  /*00a0*/  LEA.HI R0, R2, R7, RZ, 0x10 ;  /* 0x0000000702007211 */ /* 0x000fc800078f80ff */
[C---:B------:R-:W-:Y:S02]  /*00b0*/  PRMT R2, R0.reuse, 0xbb32, RZ ;  /* 0x0000bb3200027816 */ /* 0x040fe400000000ff */
[----:B------:R-:W-:-:S03]  /*00c0*/  PRMT R0, R0, 0x7632, R0 ;  /* 0x0000763200007816 */ /* 0x000fc60000000000 */
[----:B------:R-:W-:-:S05]  /*00d0*/  IMAD R2, R2, 0x5556, RZ ;  /* 0x0000555602027824 */ /* 0x000fca00078e02ff */
[----:B------:R-:W-:-:S04]  /*00e0*/  SHF.R.S32.HI R2, RZ, 0x10, R2 ;  /* 0x00000010ff027819 */ /* 0x000fc80000011402 */
[----:B------:R-:W-:-:S04]  /*00f0*/  LOP3.LUT R3, R2, 0xffff, RZ, 0xc0, !PT ;  /* 0x0000ffff02037812 */ /* 0x000fc800078ec0ff */
[----:B------:R-:W-:-:S04]  /*0100*/  LEA.HI R2, R3, R2, RZ, 0x11 ;  /* 0x0000000203027211 */ /* 0x000fc800078f88ff */
[----:B------:R-:W-:Y:S02]  /*0110*/  PRMT R6, R2, 0x9910, RZ ;  /* 0x0000991002067816 */ /* 0x000fe400000000ff */
[----:B------:R-:W1:Y:S03]  /*0120*/  LDC.64 R2, c[0x0][0x210] ;  /* 0x00008400ff027b82 */ /* 0x000e660000000a00 */
[----:B------:R-:W-:-:S04]  /*0130*/  IMAD R6, R6, 0x3, RZ ;  /* 0x0000000306067824 */ /* 0x000fc800078e02ff */
[----:B------:R-:W-:-:S05]  /*0140*/  IMAD.MOV R6, RZ, RZ, -R6 ;  /* 0x000000ffff067224 */ /* 0x000fca00078e0a06 */
[----:B------:R-:W-:-:S05]  /*0150*/  PRMT R9, R6, 0x7710, RZ ;  /* 0x0000771006097816 */ /* 0x000fca00000000ff */
[----:B------:R-:W-:-:S05]  /*0160*/  IMAD.IADD R0, R0, 0x1, R9 ;  /* 0x0000000100007824 */ /* 0x000fca00078e0209 */
[----:B------:R-:W-:Y:S01]  /*0170*/  PRMT R9, R0, 0x9910, RZ ;  /* 0x0000991000097816 */ /* 0x000fe200000000ff */
[----:B-1----:R-:W-:-:S04]  /*0180*/  IMAD.WIDE R2, R7, 0x4, R2 ;  /* 0x0000000407027825 */ /* 0x002fc800078e0202 */
[----:B--2---:R-:W-:Y:S01]  /*0190*/  IMAD.WIDE R4, R9, 0x4, R4 ;  /* 0x0000000409047825 */ /* 0x004fe200078e0204 */
[----:B------:R-:W2:Y:S05]  /*01a0*/  LDG.E.64 R6, desc[UR4][R2.64] ;  /* 0x0000000402067981 */ /* 0x000eaa000c1e1b00 */
[----:B------:R-:W2:Y:S02]  /*01b0*/  LDG.E.EL R4, desc[UR4][R4.64] ;  /* 0x0000000404047981 */ /* 0x000ea4000c2e1900 */
[--C-:B--2---:R-:W-:Y:S01]  /*01c0*/  FADD R6, R6, R4.reuse ;  /* 0x0000000406067221 */ /* 0x104fe20000000000 */
[----:B------:R-:W-:-:S05]  /*01d0*/  FADD R7, R7, R4 ;  /* 0x0000000407077221 */ /* 0x000fca0000000000 */
[----:B------:R-:W-:Y:S01]  /*01e0*/  STG.E.64 desc[UR4][R2.64], R6 ;  /* 0x0000000602007986 */ /* 0x000fe2000c101b04 */
[----:B------:R-:W-:Y:S05]  /*01f0*/  EXIT ;  /* 0x000000000000794d */ /* 0x000fea0003800000 */
.L_x_0:
[----:B------:R-:W-:-:S00]  /*0200*/  BRA `(.L_x_0) ;  /* 0xfffffffc00fc7947 */ /* 0x000fc0000383ffff */
[----:B------:R-:W-:-:S00]  /*0210*/  NOP ;  /* 0x0000000000007918 */ /* 0x000fc00000000000 */
        /* <DEDUP_REMOVED lines=14> */
.L_x_1:


//--------------------- .nv.constant0.triton_poi_fused_convolution_7 --------------------------
	.section	.nv.constant0.triton_poi_fused_convolution_7,"a",@progbits
	.sectionflags	@""
	.align	4
.nv.constant0.triton_poi_fused_convolution_7:
	.zero		548
